//
// Generated by NVIDIA NVVM Compiler
//
// Compiler Build ID: CL-36424714
// Cuda compilation tools, release 13.0, V13.0.88
// Based on NVVM 20.0.0
//

.version 9.0
.target sm_100
.address_size 64

	// .globl	_Z14forward_kernelPKdS0_S0_Pdii
.global .align 4 .b8 precalc_xorwow_matrix[102400];
.global .align 4 .b8 precalc_xorwow_offset_matrix[102400];
.global .align 4 .b8 mrg32k3aM1[2304];
.global .align 4 .b8 mrg32k3aM2[2304];
.global .align 4 .b8 mrg32k3aM1SubSeq[2016];
.global .align 4 .b8 mrg32k3aM2SubSeq[2016];
.global .align 4 .b8 mrg32k3aM1Seq[2304];
.global .align 4 .b8 mrg32k3aM2Seq[2304];
.const .align 8 .b8 __cr_lgamma_table[72];
// _ZZ14forward_kernelPKdS0_S0_PdiiE3sum has been demoted

.visible .entry _Z14forward_kernelPKdS0_S0_Pdii(
	.param .u64 .ptr .align 1 _Z14forward_kernelPKdS0_S0_Pdii_param_0,
	.param .u64 .ptr .align 1 _Z14forward_kernelPKdS0_S0_Pdii_param_1,
	.param .u64 .ptr .align 1 _Z14forward_kernelPKdS0_S0_Pdii_param_2,
	.param .u64 .ptr .align 1 _Z14forward_kernelPKdS0_S0_Pdii_param_3,
	.param .u32 _Z14forward_kernelPKdS0_S0_Pdii_param_4,
	.param .u32 _Z14forward_kernelPKdS0_S0_Pdii_param_5
)
{
	.reg .pred 	%p<16>;
	.reg .b32 	%r<69>;
	.reg .b32 	%f<3>;
	.reg .b64 	%rd<18>;
	.reg .b64 	%fd<115>;
	// demoted variable
	.shared .align 8 .b8 _ZZ14forward_kernelPKdS0_S0_PdiiE3sum[2048];
	ld.param.u64 	%rd3, [_Z14forward_kernelPKdS0_S0_Pdii_param_0];
	ld.param.u64 	%rd4, [_Z14forward_kernelPKdS0_S0_Pdii_param_1];
	ld.param.u64 	%rd5, [_Z14forward_kernelPKdS0_S0_Pdii_param_2];
	ld.param.u64 	%rd6, [_Z14forward_kernelPKdS0_S0_Pdii_param_3];
	ld.param.u32 	%r32, [_Z14forward_kernelPKdS0_S0_Pdii_param_4];
	ld.param.u32 	%r33, [_Z14forward_kernelPKdS0_S0_Pdii_param_5];
	mov.u32 	%r1, %ctaid.x;
	mov.u32 	%r2, %tid.x;
	setp.ge.s32 	%p1, %r1, %r33;
	@%p1 bra 	$L__BB0_22;
	shl.b32 	%r34, %r2, 3;
	mov.u32 	%r35, _ZZ14forward_kernelPKdS0_S0_PdiiE3sum;
	add.s32 	%r3, %r35, %r34;
	mov.b64 	%rd7, 0;
	st.shared.u64 	[%r3], %rd7;
	setp.ge.s32 	%p2, %r2, %r32;
	@%p2 bra 	$L__BB0_5;
	mul.lo.s32 	%r4, %r32, %r1;
	mov.u32 	%r5, %ntid.x;
	cvta.to.global.u64 	%rd1, %rd3;
	cvta.to.global.u64 	%rd2, %rd5;
	mov.f64 	%fd104, 0d0000000000000000;
	mov.u32 	%r61, %r2;
$L__BB0_3:
	add.s32 	%r36, %r61, %r4;
	mul.wide.s32 	%rd8, %r36, 8;
	add.s64 	%rd9, %rd1, %rd8;
	ld.global.nc.f64 	%fd22, [%rd9];
	mul.wide.s32 	%rd10, %r61, 8;
	add.s64 	%rd11, %rd2, %rd10;
	ld.global.nc.f64 	%fd23, [%rd11];
	fma.rn.f64 	%fd104, %fd22, %fd23, %fd104;
	add.s32 	%r61, %r61, %r5;
	setp.lt.s32 	%p3, %r61, %r32;
	@%p3 bra 	$L__BB0_3;
	st.shared.f64 	[%r3], %fd104;
$L__BB0_5:
	bar.sync 	0;
	setp.ne.s32 	%p4, %r2, 0;
	@%p4 bra 	$L__BB0_22;
	cvta.to.global.u64 	%rd12, %rd4;
	mul.wide.u32 	%rd13, %r1, 8;
	add.s64 	%rd14, %rd12, %rd13;
	mov.u32 	%r8, %ntid.x;
	ld.global.nc.f64 	%fd113, [%rd14];
	and.b32  	%r9, %r8, 15;
	setp.lt.u32 	%p5, %r8, 16;
	mov.b32 	%r65, 0;
	@%p5 bra 	$L__BB0_9;
	and.b32  	%r65, %r8, 2032;
	add.s32 	%r62, %r35, 64;
	and.b32  	%r40, %r8, -16;
	neg.s32 	%r63, %r40;
$L__BB0_8:
	.pragma "nounroll";
	ld.shared.f64 	%fd25, [%r62+-64];
	add.f64 	%fd26, %fd113, %fd25;
	ld.shared.f64 	%fd27, [%r62+-56];
	add.f64 	%fd28, %fd26, %fd27;
	ld.shared.f64 	%fd29, [%r62+-48];
	add.f64 	%fd30, %fd28, %fd29;
	ld.shared.f64 	%fd31, [%r62+-40];
	add.f64 	%fd32, %fd30, %fd31;
	ld.shared.f64 	%fd33, [%r62+-32];
	add.f64 	%fd34, %fd32, %fd33;
	ld.shared.f64 	%fd35, [%r62+-24];
	add.f64 	%fd36, %fd34, %fd35;
	ld.shared.f64 	%fd37, [%r62+-16];
	add.f64 	%fd38, %fd36, %fd37;
	ld.shared.f64 	%fd39, [%r62+-8];
	add.f64 	%fd40, %fd38, %fd39;
	ld.shared.f64 	%fd41, [%r62];
	add.f64 	%fd42, %fd40, %fd41;
	ld.shared.f64 	%fd43, [%r62+8];
	add.f64 	%fd44, %fd42, %fd43;
	ld.shared.f64 	%fd45, [%r62+16];
	add.f64 	%fd46, %fd44, %fd45;
	ld.shared.f64 	%fd47, [%r62+24];
	add.f64 	%fd48, %fd46, %fd47;
	ld.shared.f64 	%fd49, [%r62+32];
	add.f64 	%fd50, %fd48, %fd49;
	ld.shared.f64 	%fd51, [%r62+40];
	add.f64 	%fd52, %fd50, %fd51;
	ld.shared.f64 	%fd53, [%r62+48];
	add.f64 	%fd54, %fd52, %fd53;
	ld.shared.f64 	%fd55, [%r62+56];
	add.f64 	%fd113, %fd54, %fd55;
	add.s32 	%r63, %r63, 16;
	add.s32 	%r62, %r62, 128;
	setp.ne.s32 	%p6, %r63, 0;
	@%p6 bra 	$L__BB0_8;
$L__BB0_9:
	setp.eq.s32 	%p7, %r9, 0;
	@%p7 bra 	$L__BB0_18;
	and.b32  	%r17, %r8, 7;
	setp.lt.u32 	%p8, %r9, 8;
	@%p8 bra 	$L__BB0_12;
	shl.b32 	%r41, %r65, 3;
	add.s32 	%r43, %r35, %r41;
	ld.shared.f64 	%fd57, [%r43];
	add.f64 	%fd58, %fd113, %fd57;
	ld.shared.f64 	%fd59, [%r43+8];
	add.f64 	%fd60, %fd58, %fd59;
	ld.shared.f64 	%fd61, [%r43+16];
	add.f64 	%fd62, %fd60, %fd61;
	ld.shared.f64 	%fd63, [%r43+24];
	add.f64 	%fd64, %fd62, %fd63;
	ld.shared.f64 	%fd65, [%r43+32];
	add.f64 	%fd66, %fd64, %fd65;
	ld.shared.f64 	%fd67, [%r43+40];
	add.f64 	%fd68, %fd66, %fd67;
	ld.shared.f64 	%fd69, [%r43+48];
	add.f64 	%fd70, %fd68, %fd69;
	ld.shared.f64 	%fd71, [%r43+56];
	add.f64 	%fd113, %fd70, %fd71;
	add.s32 	%r65, %r65, 8;
$L__BB0_12:
	setp.eq.s32 	%p9, %r17, 0;
	@%p9 bra 	$L__BB0_18;
	and.b32  	%r20, %r8, 3;
	setp.lt.u32 	%p10, %r17, 4;
	@%p10 bra 	$L__BB0_15;
	shl.b32 	%r44, %r65, 3;
	add.s32 	%r46, %r35, %r44;
	ld.shared.f64 	%fd73, [%r46];
	add.f64 	%fd74, %fd113, %fd73;
	ld.shared.f64 	%fd75, [%r46+8];
	add.f64 	%fd76, %fd74, %fd75;
	ld.shared.f64 	%fd77, [%r46+16];
	add.f64 	%fd78, %fd76, %fd77;
	ld.shared.f64 	%fd79, [%r46+24];
	add.f64 	%fd113, %fd78, %fd79;
	add.s32 	%r65, %r65, 4;
$L__BB0_15:
	setp.eq.s32 	%p11, %r20, 0;
	@%p11 bra 	$L__BB0_18;
	shl.b32 	%r47, %r65, 3;
	add.s32 	%r68, %r35, %r47;
	neg.s32 	%r67, %r20;
$L__BB0_17:
	.pragma "nounroll";
	ld.shared.f64 	%fd80, [%r68];
	add.f64 	%fd113, %fd113, %fd80;
	add.s32 	%r68, %r68, 8;
	add.s32 	%r67, %r67, 1;
	setp.ne.s32 	%p12, %r67, 0;
	@%p12 bra 	$L__BB0_17;
$L__BB0_18:
	neg.f64 	%fd81, %fd113;
	fma.rn.f64 	%fd82, %fd113, 0dBFF71547652B82FE, 0d4338000000000000;
	{
	.reg .b32 %temp; 
	mov.b64 	{%r29, %temp}, %fd82;
	}
	mov.f64 	%fd83, 0dC338000000000000;
	add.rn.f64 	%fd84, %fd82, %fd83;
	fma.rn.f64 	%fd85, %fd84, 0dBFE62E42FEFA39EF, %fd81;
	fma.rn.f64 	%fd86, %fd84, 0dBC7ABC9E3B39803F, %fd85;
	fma.rn.f64 	%fd87, %fd86, 0d3E5ADE1569CE2BDF, 0d3E928AF3FCA213EA;
	fma.rn.f64 	%fd88, %fd87, %fd86, 0d3EC71DEE62401315;
	fma.rn.f64 	%fd89, %fd88, %fd86, 0d3EFA01997C89EB71;
	fma.rn.f64 	%fd90, %fd89, %fd86, 0d3F2A01A014761F65;
	fma.rn.f64 	%fd91, %fd90, %fd86, 0d3F56C16C1852B7AF;
	fma.rn.f64 	%fd92, %fd91, %fd86, 0d3F81111111122322;
	fma.rn.f64 	%fd93, %fd92, %fd86, 0d3FA55555555502A1;
	fma.rn.f64 	%fd94, %fd93, %fd86, 0d3FC5555555555511;
	fma.rn.f64 	%fd95, %fd94, %fd86, 0d3FE000000000000B;
	fma.rn.f64 	%fd96, %fd95, %fd86, 0d3FF0000000000000;
	fma.rn.f64 	%fd97, %fd96, %fd86, 0d3FF0000000000000;
	{
	.reg .b32 %temp; 
	mov.b64 	{%r30, %temp}, %fd97;
	}
	{
	.reg .b32 %temp; 
	mov.b64 	{%temp, %r31}, %fd97;
	}
	shl.b32 	%r49, %r29, 20;
	add.s32 	%r50, %r49, %r31;
	mov.b64 	%fd114, {%r30, %r50};
	{
	.reg .b32 %temp; 
	mov.b64 	{%temp, %r51}, %fd81;
	}
	mov.b32 	%f2, %r51;
	abs.f32 	%f1, %f2;
	setp.lt.f32 	%p13, %f1, 0f4086232B;
	@%p13 bra 	$L__BB0_21;
	setp.gt.f64 	%p14, %fd113, 0d0000000000000000;
	mov.f64 	%fd98, 0d7FF0000000000000;
	sub.f64 	%fd99, %fd98, %fd113;
	selp.f64 	%fd114, 0d0000000000000000, %fd99, %p14;
	setp.geu.f32 	%p15, %f1, 0f40874800;
	@%p15 bra 	$L__BB0_21;
	shr.u32 	%r52, %r29, 31;
	add.s32 	%r53, %r29, %r52;
	shr.s32 	%r54, %r53, 1;
	shl.b32 	%r55, %r54, 20;
	add.s32 	%r56, %r31, %r55;
	mov.b64 	%fd100, {%r30, %r56};
	sub.s32 	%r57, %r29, %r54;
	shl.b32 	%r58, %r57, 20;
	add.s32 	%r59, %r58, 1072693248;
	mov.b32 	%r60, 0;
	mov.b64 	%fd101, {%r60, %r59};
	mul.f64 	%fd114, %fd101, %fd100;
$L__BB0_21:
	add.f64 	%fd102, %fd114, 0d3FF0000000000000;
	rcp.rn.f64 	%fd103, %fd102;
	cvta.to.global.u64 	%rd15, %rd6;
	add.s64 	%rd17, %rd15, %rd13;
	st.global.f64 	[%rd17], %fd103;
$L__BB0_22:
	ret;

}
	// .globl	_Z15backward_kernelPdS_PKdS1_iid
.visible .entry _Z15backward_kernelPdS_PKdS1_iid(
	.param .u64 .ptr .align 1 _Z15backward_kernelPdS_PKdS1_iid_param_0,
	.param .u64 .ptr .align 1 _Z15backward_kernelPdS_PKdS1_iid_param_1,
	.param .u64 .ptr .align 1 _Z15backward_kernelPdS_PKdS1_iid_param_2,
	.param .u64 .ptr .align 1 _Z15backward_kernelPdS_PKdS1_iid_param_3,
	.param .u32 _Z15backward_kernelPdS_PKdS1_iid_param_4,
	.param .u32 _Z15backward_kernelPdS_PKdS1_iid_param_5,
	.param .f64 _Z15backward_kernelPdS_PKdS1_iid_param_6
)
{
	.reg .pred 	%p<5>;
	.reg .b32 	%r<11>;
	.reg .b64 	%rd<17>;
	.reg .b64 	%fd<10>;

	ld.param.u64 	%rd4, [_Z15backward_kernelPdS_PKdS1_iid_param_0];
	ld.param.u64 	%rd5, [_Z15backward_kernelPdS_PKdS1_iid_param_1];
	ld.param.u64 	%rd6, [_Z15backward_kernelPdS_PKdS1_iid_param_2];
	ld.param.u64 	%rd7, [_Z15backward_kernelPdS_PKdS1_iid_param_3];
	ld.param.u32 	%r7, [_Z15backward_kernelPdS_PKdS1_iid_param_4];
	ld.param.u32 	%r8, [_Z15backward_kernelPdS_PKdS1_iid_param_5];
	ld.param.f64 	%fd2, [_Z15backward_kernelPdS_PKdS1_iid_param_6];
	mov.u32 	%r1, %ctaid.x;
	mov.u32 	%r2, %tid.x;
	setp.ge.s32 	%p1, %r1, %r8;
	@%p1 bra 	$L__BB1_6;
	cvta.to.global.u64 	%rd8, %rd6;
	setp.ge.s32 	%p2, %r2, %r7;
	mul.wide.u32 	%rd9, %r1, 8;
	add.s64 	%rd1, %rd8, %rd9;
	@%p2 bra 	$L__BB1_4;
	ld.global.nc.f64 	%fd3, [%rd1];
	mul.f64 	%fd1, %fd2, %fd3;
	mul.lo.s32 	%r3, %r7, %r1;
	mov.u32 	%r4, %ntid.x;
	cvta.to.global.u64 	%rd2, %rd7;
	cvta.to.global.u64 	%rd3, %rd4;
	mov.u32 	%r10, %r2;
$L__BB1_3:
	mul.wide.s32 	%rd10, %r10, 8;
	add.s64 	%rd11, %rd2, %rd10;
	ld.global.nc.f64 	%fd4, [%rd11];
	add.s32 	%r9, %r10, %r3;
	mul.wide.s32 	%rd12, %r9, 8;
	add.s64 	%rd13, %rd3, %rd12;
	ld.global.f64 	%fd5, [%rd13];
	fma.rn.f64 	%fd6, %fd1, %fd4, %fd5;
	st.global.f64 	[%rd13], %fd6;
	add.s32 	%r10, %r10, %r4;
	setp.lt.s32 	%p3, %r10, %r7;
	@%p3 bra 	$L__BB1_3;
$L__BB1_4:
	setp.ne.s32 	%p4, %r2, 0;
	@%p4 bra 	$L__BB1_6;
	ld.global.nc.f64 	%fd7, [%rd1];
	cvta.to.global.u64 	%rd14, %rd5;
	add.s64 	%rd16, %rd14, %rd9;
	ld.global.f64 	%fd8, [%rd16];
	fma.rn.f64 	%fd9, %fd2, %fd7, %fd8;
	st.global.f64 	[%rd16], %fd9;
$L__BB1_6:
	ret;

}


// ===== COMPILED SASS (sm_100) =====

	.target	sm_100

	.elftype	@"ET_EXEC"


//--------------------- .note.nv.tkinfo           --------------------------
	.section	.note.nv.tkinfo,"",@"SHT_NOTE"
	.sectionflags	@"SHF_NOTE_NV_TKINFO"
	.tkinfo
        /*0018*/ 	.word	0x00000002
        /*0030*/ 	.string	""
        /*0030*/ 	.string	"ptxas"
        /*0030*/ 	.string	"Cuda compilation tools, release 13.0, V13.0.88"
        /*0030*/ 	.string	"Build cuda_13.0.r13.0/compiler.36424714_0"
        /*0030*/ 	.string	"-arch sm_100 -m 64 "



//--------------------- .note.nv.cuinfo           --------------------------
	.section	.note.nv.cuinfo,"",@"SHT_NOTE"
	.sectionflags	@"SHF_NOTE_NV_CUINFO"
        /*0018*/ 	.short	0x0002
        /*001a*/ 	.short	0x0064
        /*001c*/ 	.short	0x0082
	.zero		2


//--------------------- .nv.info                  --------------------------
	.section	.nv.info,"",@"SHT_CUDA_INFO"
	.align	4


	//----- nvinfo : EIATTR_REGCOUNT
	.align		4
        /*0000*/ 	.byte	0x04, 0x2f
        /*0002*/ 	.short	(.L_10 - .L_9)
	.align		4
.L_9:
        /*0004*/ 	.word	index@(_Z14forward_kernelPKdS0_S0_Pdii)
        /*0008*/ 	.word	0x00000012


	//----- nvinfo : EIATTR_FRAME_SIZE
	.align		4
.L_10:
        /*000c*/ 	.byte	0x04, 0x11
        /*000e*/ 	.short	(.L_12 - .L_11)
	.align		4
.L_11:
        /*0010*/ 	.word	index@($__internal_0_$__cuda_sm20_dblrcp_rn_slowpath_v3)
        /*0014*/ 	.word	0x00000000


	//----- nvinfo : EIATTR_FRAME_SIZE
	.align		4
.L_12:
        /*0018*/ 	.byte	0x04, 0x11
        /*001a*/ 	.short	(.L_14 - .L_13)
	.align		4
.L_13:
        /*001c*/ 	.word	index@(_Z14forward_kernelPKdS0_S0_Pdii)
        /*0020*/ 	.word	0x00000000


	//----- nvinfo : EIATTR_REGCOUNT
	.align		4
.L_14:
        /*0024*/ 	.byte	0x04, 0x2f
        /*0026*/ 	.short	(.L_16 - .L_15)
	.align		4
.L_15:
        /*0028*/ 	.word	index@(_Z15backward_kernelPdS_PKdS1_iid)
        /*002c*/ 	.word	0x00000016


	//----- nvinfo : EIATTR_FRAME_SIZE
	.align		4
.L_16:
        /*0030*/ 	.byte	0x04, 0x11
        /*0032*/ 	.short	(.L_18 - .L_17)
	.align		4
.L_17:
        /*0034*/ 	.word	index@(_Z15backward_kernelPdS_PKdS1_iid)
        /*0038*/ 	.word	0x00000000


	//----- nvinfo : EIATTR_MIN_STACK_SIZE
	.align		4
.L_18:
        /*003c*/ 	.byte	0x04, 0x12
        /*003e*/ 	.short	(.L_20 - .L_19)
	.align		4
.L_19:
        /*0040*/ 	.word	index@(_Z15backward_kernelPdS_PKdS1_iid)
        /*0044*/ 	.word	0x00000000


	//----- nvinfo : EIATTR_MIN_STACK_SIZE
	.align		4
.L_20:
        /*0048*/ 	.byte	0x04, 0x12
        /*004a*/ 	.short	(.L_22 - .L_21)
	.align		4
.L_21:
        /*004c*/ 	.word	index@(_Z14forward_kernelPKdS0_S0_Pdii)
        /*0050*/ 	.word	0x00000000
.L_22:


//--------------------- .nv.compat                --------------------------
	.section	.nv.compat,"",@"SHT_CUDA_COMPAT_INFO"
	.align	4
        /*0000*/ 	.byte	0x02, 0x09, 0x00, 0x00, 0x02, 0x02, 0x01, 0x00, 0x02, 0x05, 0x05, 0x00, 0x03, 0x07, 0x01, 0x01
        /*0010*/ 	.byte	0x02, 0x03, 0x00, 0x00, 0x02, 0x06, 0x01, 0x00, 0x04, 0x0b, 0x08, 0x00, 0x01, 0x00, 0x00, 0x00
        /*0020*/ 	.byte	0x00, 0x00, 0x00, 0x00


//--------------------- .nv.info._Z15backward_kernelPdS_PKdS1_iid --------------------------
	.section	.nv.info._Z15backward_kernelPdS_PKdS1_iid,"",@"SHT_CUDA_INFO"
	.sectionflags	@""
	.align	4


	//----- nvinfo : EIATTR_CUDA_API_VERSION
	.align		4
        /*0000*/ 	.byte	0x04, 0x37
        /*0002*/ 	.short	(.L_24 - .L_23)
.L_23:
        /*0004*/ 	.word	0x00000082


	//----- nvinfo : EIATTR_KPARAM_INFO
	.align		4
.L_24:
        /*0008*/ 	.byte	0x04, 0x17
        /*000a*/ 	.short	(.L_26 - .L_25)
.L_25:
        /*000c*/ 	.word	0x00000000
        /*0010*/ 	.short	0x0006
        /*0012*/ 	.short	0x0028
        /*0014*/ 	.byte	0x00, 0xf0, 0x21, 0x00


	//----- nvinfo : EIATTR_KPARAM_INFO
	.align		4
.L_26:
        /*0018*/ 	.byte	0x04, 0x17
        /*001a*/ 	.short	(.L_28 - .L_27)
.L_27:
        /*001c*/ 	.word	0x00000000
        /*0020*/ 	.short	0x0005
        /*0022*/ 	.short	0x0024
        /*0024*/ 	.byte	0x00, 0xf0, 0x11, 0x00


	//----- nvinfo : EIATTR_KPARAM_INFO
	.align		4
.L_28:
        /*0028*/ 	.byte	0x04, 0x17
        /*002a*/ 	.short	(.L_30 - .L_29)
.L_29:
        /*002c*/ 	.word	0x00000000
        /*0030*/ 	.short	0x0004
        /*0032*/ 	.short	0x0020
        /*0034*/ 	.byte	0x00, 0xf0, 0x11, 0x00


	//----- nvinfo : EIATTR_KPARAM_INFO
	.align		4
.L_30:
        /*0038*/ 	.byte	0x04, 0x17
        /*003a*/ 	.short	(.L_32 - .L_31)
.L_31:
        /*003c*/ 	.word	0x00000000
        /*0040*/ 	.short	0x0003
        /*0042*/ 	.short	0x0018
        /*0044*/ 	.byte	0x00, 0xf5, 0x21, 0x00


	//----- nvinfo : EIATTR_KPARAM_INFO
	.align		4
.L_32:
        /*0048*/ 	.byte	0x04, 0x17
        /*004a*/ 	.short	(.L_34 - .L_33)
.L_33:
        /*004c*/ 	.word	0x00000000
        /*0050*/ 	.short	0x0002
        /*0052*/ 	.short	0x0010
        /*0054*/ 	.byte	0x00, 0xf5, 0x21, 0x00


	//----- nvinfo : EIATTR_KPARAM_INFO
	.align		4
.L_34:
        /*0058*/ 	.byte	0x04, 0x17
        /*005a*/ 	.short	(.L_36 - .L_35)
.L_35:
        /*005c*/ 	.word	0x00000000
        /*0060*/ 	.short	0x0001
        /*0062*/ 	.short	0x0008
        /*0064*/ 	.byte	0x00, 0xf5, 0x21, 0x00


	//----- nvinfo : EIATTR_KPARAM_INFO
	.align		4
.L_36:
        /*0068*/ 	.byte	0x04, 0x17
        /*006a*/ 	.short	(.L_38 - .L_37)
.L_37:
        /*006c*/ 	.word	0x00000000
        /*0070*/ 	.short	0x0000
        /*0072*/ 	.short	0x0000
        /*0074*/ 	.byte	0x00, 0xf5, 0x21, 0x00


	//----- nvinfo : EIATTR_SPARSE_MMA_MASK
	.align		4
.L_38:
        /*0078*/ 	.byte	0x03, 0x50
        /*007a*/ 	.short	0x0000


	//----- nvinfo : EIATTR_MAXREG_COUNT
	.align		4
        /*007c*/ 	.byte	0x03, 0x1b
        /*007e*/ 	.short	0x00ff


	//----- nvinfo : EIATTR_MERCURY_ISA_VERSION
	.align		4
        /*0080*/ 	.byte	0x03, 0x5f
        /*0082*/ 	.short	0x0101


	//----- nvinfo : EIATTR_VRC_CTA_INIT_COUNT
	.align		4
        /*0084*/ 	.byte	0x02, 0x4a
	.zero		1
	.zero		1


	//----- nvinfo : EIATTR_EXIT_INSTR_OFFSETS
	.align		4
        /*0088*/ 	.byte	0x04, 0x1c
        /*008a*/ 	.short	(.L_40 - .L_39)


	//   ....[0]....
.L_39:
        /*008c*/ 	.word	0x00000040


	//   ....[1]....
        /*0090*/ 	.word	0x000001f0


	//   ....[2]....
        /*0094*/ 	.word	0x00000270


	//----- nvinfo : EIATTR_CRS_STACK_SIZE
	.align		4
.L_40:
        /*0098*/ 	.byte	0x04, 0x1e
        /*009a*/ 	.short	(.L_42 - .L_41)
.L_41:
        /*009c*/ 	.word	0x00000000


	//----- nvinfo : EIATTR_CBANK_PARAM_SIZE
	.align		4
.L_42:
        /*00a0*/ 	.byte	0x03, 0x19
        /*00a2*/ 	.short	0x0030


	//----- nvinfo : EIATTR_PARAM_CBANK
	.align		4
        /*00a4*/ 	.byte	0x04, 0x0a
        /*00a6*/ 	.short	(.L_44 - .L_43)
	.align		4
.L_43:
        /*00a8*/ 	.word	index@(.nv.constant0._Z15backward_kernelPdS_PKdS1_iid)
        /*00ac*/ 	.short	0x0380
        /*00ae*/ 	.short	0x0030


	//----- nvinfo : EIATTR_SW_WAR
	.align		4
.L_44:
        /*00b0*/ 	.byte	0x04, 0x36
        /*00b2*/ 	.short	(.L_46 - .L_45)
.L_45:
        /*00b4*/ 	.word	0x00000008
.L_46:


//--------------------- .nv.info._Z14forward_kernelPKdS0_S0_Pdii --------------------------
	.section	.nv.info._Z14forward_kernelPKdS0_S0_Pdii,"",@"SHT_CUDA_INFO"
	.sectionflags	@""
	.align	4


	//----- nvinfo : EIATTR_CUDA_API_VERSION
	.align		4
        /*0000*/ 	.byte	0x04, 0x37
        /*0002*/ 	.short	(.L_48 - .L_47)
.L_47:
        /*0004*/ 	.word	0x00000082


	//----- nvinfo : EIATTR_KPARAM_INFO
	.align		4
.L_48:
        /*0008*/ 	.byte	0x04, 0x17
        /*000a*/ 	.short	(.L_50 - .L_49)
.L_49:
        /*000c*/ 	.word	0x00000000
        /*0010*/ 	.short	0x0005
        /*0012*/ 	.short	0x0024
        /*0014*/ 	.byte	0x00, 0xf0, 0x11, 0x00


	//----- nvinfo : EIATTR_KPARAM_INFO
	.align		4
.L_50:
        /*0018*/ 	.byte	0x04, 0x17
        /*001a*/ 	.short	(.L_52 - .L_51)
.L_51:
        /*001c*/ 	.word	0x00000000
        /*0020*/ 	.short	0x0004
        /*0022*/ 	.short	0x0020
        /*0024*/ 	.byte	0x00, 0xf0, 0x11, 0x00


	//----- nvinfo : EIATTR_KPARAM_INFO
	.align		4
.L_52:
        /*0028*/ 	.byte	0x04, 0x17
        /*002a*/ 	.short	(.L_54 - .L_53)
.L_53:
        /*002c*/ 	.word	0x00000000
        /*0030*/ 	.short	0x0003
        /*0032*/ 	.short	0x0018
        /*0034*/ 	.byte	0x00, 0xf5, 0x21, 0x00


	//----- nvinfo : EIATTR_KPARAM_INFO
	.align		4
.L_54:
        /*0038*/ 	.byte	0x04, 0x17
        /*003a*/ 	.short	(.L_56 - .L_55)
.L_55:
        /*003c*/ 	.word	0x00000000
        /*0040*/ 	.short	0x0002
        /*0042*/ 	.short	0x0010
        /*0044*/ 	.byte	0x00, 0xf5, 0x21, 0x00


	//----- nvinfo : EIATTR_KPARAM_INFO
	.align		4
.L_56:
        /*0048*/ 	.byte	0x04, 0x17
        /*004a*/ 	.short	(.L_58 - .L_57)
.L_57:
        /*004c*/ 	.word	0x00000000
        /*0050*/ 	.short	0x0001
        /*0052*/ 	.short	0x0008
        /*0054*/ 	.byte	0x00, 0xf5, 0x21, 0x00


	//----- nvinfo : EIATTR_KPARAM_INFO
	.align		4
.L_58:
        /*0058*/ 	.byte	0x04, 0x17
        /*005a*/ 	.short	(.L_60 - .L_59)
.L_59:
        /*005c*/ 	.word	0x00000000
        /*0060*/ 	.short	0x0000
        /*0062*/ 	.short	0x0000
        /*0064*/ 	.byte	0x00, 0xf5, 0x21, 0x00


	//----- nvinfo : EIATTR_SPARSE_MMA_MASK
	.align		4
.L_60:
        /*0068*/ 	.byte	0x03, 0x50
        /*006a*/ 	.short	0x0000


	//----- nvinfo : EIATTR_MAXREG_COUNT
	.align		4
        /*006c*/ 	.byte	0x03, 0x1b
        /*006e*/ 	.short	0x00ff


	//----- nvinfo : EIATTR_NUM_BARRIERS
	.align		4
        /*0070*/ 	.byte	0x02, 0x4c
        /*0072*/ 	.byte	0x01
	.zero		1


	//----- nvinfo : EIATTR_MERCURY_ISA_VERSION
	.align		4
        /*0074*/ 	.byte	0x03, 0x5f
        /*0076*/ 	.short	0x0101


	//----- nvinfo : EIATTR_VRC_CTA_INIT_COUNT
	.align		4
        /*0078*/ 	.byte	0x02, 0x4a
	.zero		1
	.zero		1


	//----- nvinfo : EIATTR_EXIT_INSTR_OFFSETS
	.align		4
        /*007c*/ 	.byte	0x04, 0x1c
        /*007e*/ 	.short	(.L_62 - .L_61)


	//   ....[0]....
.L_61:
        /*0080*/ 	.word	0x00000040


	//   ....[1]....
        /*0084*/ 	.word	0x00000240


	//   ....[2]....
        /*0088*/ 	.word	0x00000c40


	//----- nvinfo : EIATTR_CRS_STACK_SIZE
	.align		4
.L_62:
        /*008c*/ 	.byte	0x04, 0x1e
        /*008e*/ 	.short	(.L_64 - .L_63)
.L_63:
        /*0090*/ 	.word	0x00000000


	//----- nvinfo : EIATTR_CBANK_PARAM_SIZE
	.align		4
.L_64:
        /*0094*/ 	.byte	0x03, 0x19
        /*0096*/ 	.short	0x0028


	//----- nvinfo : EIATTR_PARAM_CBANK
	.align		4
        /*0098*/ 	.byte	0x04, 0x0a
        /*009a*/ 	.short	(.L_66 - .L_65)
	.align		4
.L_65:
        /*009c*/ 	.word	index@(.nv.constant0._Z14forward_kernelPKdS0_S0_Pdii)
        /*00a0*/ 	.short	0x0380
        /*00a2*/ 	.short	0x0028


	//----- nvinfo : EIATTR_SW_WAR
	.align		4
.L_66:
        /*00a4*/ 	.byte	0x04, 0x36
        /*00a6*/ 	.short	(.L_68 - .L_67)
.L_67:
        /*00a8*/ 	.word	0x00000008
.L_68:


//--------------------- .nv.callgraph             --------------------------
	.section	.nv.callgraph,"",@"SHT_CUDA_CALLGRAPH"
	.align	4
	.sectionentsize	8
	.align		4
        /*0000*/ 	.word	0x00000000
	.align		4
        /*0004*/ 	.word	0xffffffff
	.align		4
        /*0008*/ 	.word	0x00000000
	.align		4
        /*000c*/ 	.word	0xfffffffe
	.align		4
        /*0010*/ 	.word	0x00000000
	.align		4
        /*0014*/ 	.word	0xfffffffd
	.align		4
        /*0018*/ 	.word	0x00000000
	.align		4
        /*001c*/ 	.word	0xfffffffc


//--------------------- .nv.constant4             --------------------------
	.section	.nv.constant4,"a",@progbits
	.align	8
	.align		8
.nv.constant4:
        /*0000*/ 	.dword	precalc_xorwow_matrix
	.align		8
        /*0008*/ 	.dword	precalc_xorwow_offset_matrix
	.align		8
        /*0010*/ 	.dword	mrg32k3aM1
	.align		8
        /*0018*/ 	.dword	mrg32k3aM2
	.align		8
        /*0020*/ 	.dword	mrg32k3aM1SubSeq
	.align		8
        /*0028*/ 	.dword	mrg32k3aM2SubSeq
	.align		8
        /*0030*/ 	.dword	mrg32k3aM1Seq
	.align		8
        /*0038*/ 	.dword	mrg32k3aM2Seq


//--------------------- .nv.constant3             --------------------------
	.section	.nv.constant3,"a",@progbits
	.align	8
.nv.constant3:
	.type		__cr_lgamma_table,@object
	.size		__cr_lgamma_table,(.L_8 - __cr_lgamma_table)
__cr_lgamma_table:
        /*0000*/ 	.byte	0x00, 0x00, 0x00, 0x00, 0x00, 0x00, 0x00, 0x00, 0x00, 0x00, 0x00, 0x00, 0x00, 0x00, 0x00, 0x00
        /*0010*/ 	.byte	0xef, 0x39, 0xfa, 0xfe, 0x42, 0x2e, 0xe6, 0x3f, 0x02, 0x20, 0x2a, 0xfa, 0x0b, 0xab, 0xfc, 0x3f
        /*0020*/ 	.byte	0xf9, 0x2c, 0x92, 0x7c, 0xa7, 0x6c, 0x09, 0x40, 0xc9, 0x79, 0x44, 0x3c, 0x64, 0x26, 0x13, 0x40
        /*0030*/ 	.byte	0xca, 0x01, 0xcf, 0x3a, 0x27, 0x51, 0x1a, 0x40, 0x30, 0xcc, 0x2d, 0xf3, 0xe1, 0x0c, 0x21, 0x40
        /*0040*/ 	.byte	0x0d, 0xb7, 0xfc, 0x82, 0x8e, 0x35, 0x25, 0x40
.L_8:


//--------------------- .text._Z15backward_kernelPdS_PKdS1_iid --------------------------
	.section	.text._Z15backward_kernelPdS_PKdS1_iid,"ax",@progbits
	.align	128
        .global         _Z15backward_kernelPdS_PKdS1_iid
        .type           _Z15backward_kernelPdS_PKdS1_iid,@function
        .size           _Z15backward_kernelPdS_PKdS1_iid,(.L_x_21 - _Z15backward_kernelPdS_PKdS1_iid)
        .other          _Z15backward_kernelPdS_PKdS1_iid,@"STO_CUDA_ENTRY STV_DEFAULT"
_Z15backward_kernelPdS_PKdS1_iid:
.text._Z15backward_kernelPdS_PKdS1_iid:
[----:B------:R-:W-:Y:S01]  /*0000*/  LDC R1, c[0x0][0x37c] ;  /* 0x0000df00ff017b82 */ /* 0x000fe20000000800 */
[----:B------:R-:W0:Y:S01]  /*0010*/  S2R R19, SR_CTAID.X ;  /* 0x0000000000137919 */ /* 0x000e220000002500 */
[----:B------:R-:W0:Y:S02]  /*0020*/  LDCU UR4, c[0x0][0x3a4] ;  /* 0x00007480ff0477ac */ /* 0x000e240008000800 */
[----:B0-----:R-:W-:-:S13]  /*0030*/  ISETP.GE.AND P0, PT, R19, UR4, PT ;  /* 0x0000000413007c0c */ /* 0x001fda000bf06270 */
[----:B------:R-:W-:Y:S05]  /*0040*/  @P0 EXIT ;  /* 0x000000000000094d */ /* 0x000fea0003800000 */
[----:B------:R-:W0:Y:S01]  /*0050*/  S2R R17, SR_TID.X ;  /* 0x0000000000117919 */ /* 0x000e220000002100 */
[----:B------:R-:W0:Y:S01]  /*0060*/  LDCU UR6, c[0x0][0x3a0] ;  /* 0x00007400ff0677ac */ /* 0x000e220008000800 */
[----:B------:R-:W1:Y:S01]  /*0070*/  LDC.64 R2, c[0x0][0x390] ;  /* 0x0000e400ff027b82 */ /* 0x000e620000000a00 */
[----:B------:R-:W-:Y:S01]  /*0080*/  BSSY.RECONVERGENT B0, `(.L_x_0) ;  /* 0x0000016000007945 */ /* 0x000fe20003800200 */
[----:B------:R-:W2:Y:S01]  /*0090*/  LDCU.64 UR4, c[0x0][0x358] ;  /* 0x00006b00ff0477ac */ /* 0x000ea20008000a00 */
[----:B-1----:R-:W-:Y:S01]  /*00a0*/  IMAD.WIDE.U32 R2, R19, 0x8, R2 ;  /* 0x0000000813027825 */ /* 0x002fe200078e0002 */
[C---:B0-----:R-:W-:Y:S02]  /*00b0*/  ISETP.GE.AND P1, PT, R17.reuse, UR6, PT ;  /* 0x0000000611007c0c */ /* 0x041fe4000bf26270 */
[----:B------:R-:W-:-:S11]  /*00c0*/  ISETP.NE.AND P0, PT, R17, RZ, PT ;  /* 0x000000ff1100720c */ /* 0x000fd60003f05270 */
[----:B--2---:R-:W-:Y:S05]  /*00d0*/  @P1 BRA `(.L_x_1) ;  /* 0x0000000000401947 */ /* 0x004fea0003800000 */
[----:B------:R-:W2:Y:S01]  /*00e0*/  LDG.E.64.CONSTANT R8, desc[UR4][R2.64] ;  /* 0x0000000402087981 */ /* 0x000ea2000c1e9b00 */
[----:B------:R-:W2:Y:S01]  /*00f0*/  LDCU.64 UR8, c[0x0][0x3a8] ;  /* 0x00007500ff0877ac */ /* 0x000ea20008000a00 */
[----:B------:R-:W0:Y:S08]  /*0100*/  LDC R0, c[0x0][0x360] ;  /* 0x0000d800ff007b82 */ /* 0x000e300000000800 */
[----:B------:R-:W1:Y:S08]  /*0110*/  LDC.64 R4, c[0x0][0x398] ;  /* 0x0000e600ff047b82 */ /* 0x000e700000000a00 */
[----:B------:R-:W3:Y:S02]  /*0120*/  LDC.64 R6, c[0x0][0x380] ;  /* 0x0000e000ff067b82 */ /* 0x000ee40000000a00 */
[----:B0123--:R-:W-:-:S11]  /*0130*/  DMUL R8, R8, UR8 ;  /* 0x0000000808087c28 */ /* 0x00ffd60008000000 */
.L_x_2:
[----:B0-----:R-:W-:Y:S02]  /*0140*/  IMAD R13, R19, UR6, R17 ;  /* 0x00000006130d7c24 */ /* 0x001fe4000f8e0211 */
[----:B------:R-:W-:-:S04]  /*0150*/  IMAD.WIDE R10, R17, 0x8, R4 ;  /* 0x00000008110a7825 */ /* 0x000fc800078e0204 */
[----:B------:R-:W-:Y:S02]  /*0160*/  IMAD.WIDE R12, R13, 0x8, R6 ;  /* 0x000000080d0c7825 */ /* 0x000fe400078e0206 */
[----:B------:R-:W2:Y:S04]  /*0170*/  LDG.E.64.CONSTANT R10, desc[UR4][R10.64] ;  /* 0x000000040a0a7981 */ /* 0x000ea8000c1e9b00 */
[----:B------:R-:W2:Y:S01]  /*0180*/  LDG.E.64 R14, desc[UR4][R12.64] ;  /* 0x000000040c0e7981 */ /* 0x000ea2000c1e1b00 */
[----:B------:R-:W-:-:S04]  /*0190*/  IADD3 R17, PT, PT, R0, R17, RZ ;  /* 0x0000001100117210 */ /* 0x000fc80007ffe0ff */
[----:B------:R-:W-:Y:S01]  /*01a0*/  ISETP.GE.AND P1, PT, R17, UR6, PT ;  /* 0x0000000611007c0c */ /* 0x000fe2000bf26270 */
[----:B--2---:R-:W-:-:S07]  /*01b0*/  DFMA R14, R8, R10, R14 ;  /* 0x0000000a080e722b */ /* 0x004fce000000000e */
[----:B------:R0:W-:Y:S05]  /*01c0*/  STG.E.64 desc[UR4][R12.64], R14 ;  /* 0x0000000e0c007986 */ /* 0x0001ea000c101b04 */
[----:B------:R-:W-:Y:S05]  /*01d0*/  @!P1 BRA `(.L_x_2) ;  /* 0xfffffffc00d89947 */ /* 0x000fea000383ffff */
.L_x_1:
[----:B------:R-:W-:Y:S05]  /*01e0*/  BSYNC.RECONVERGENT B0 ;  /* 0x0000000000007941 */ /* 0x000fea0003800200 */
.L_x_0:
[----:B------:R-:W-:Y:S05]  /*01f0*/  @P0 EXIT ;  /* 0x000000000000094d */ /* 0x000fea0003800000 */
[----:B------:R-:W1:Y:S01]  /*0200*/  LDC.64 R4, c[0x0][0x388] ;  /* 0x0000e200ff047b82 */ /* 0x000e620000000a00 */
[----:B------:R-:W2:Y:S01]  /*0210*/  LDG.E.64.CONSTANT R2, desc[UR4][R2.64] ;  /* 0x0000000402027981 */ /* 0x000ea2000c1e9b00 */
[----:B------:R-:W2:Y:S01]  /*0220*/  LDCU.64 UR6, c[0x0][0x3a8] ;  /* 0x00007500ff0677ac */ /* 0x000ea20008000a00 */
[----:B-1----:R-:W-:-:S05]  /*0230*/  IMAD.WIDE.U32 R4, R19, 0x8, R4 ;  /* 0x0000000813047825 */ /* 0x002fca00078e0004 */
[----:B------:R-:W2:Y:S02]  /*0240*/  LDG.E.64 R6, desc[UR4][R4.64] ;  /* 0x0000000404067981 */ /* 0x000ea4000c1e1b00 */
[----:B--2---:R-:W-:-:S07]  /*0250*/  DFMA R6, R2, UR6, R6 ;  /* 0x0000000602067c2b */ /* 0x004fce0008000006 */
[----:B------:R-:W-:Y:S01]  /*0260*/  STG.E.64 desc[UR4][R4.64], R6 ;  /* 0x0000000604007986 */ /* 0x000fe2000c101b04 */
[----:B------:R-:W-:Y:S05]  /*0270*/  EXIT ;  /* 0x000000000000794d */ /* 0x000fea0003800000 */
.L_x_3:
[----:B------:R-:W-:-:S00]  /*0280*/  BRA `(.L_x_3) ;  /* 0xfffffffc00fc7947 */ /* 0x000fc0000383ffff */
[----:B------:R-:W-:-:S00]  /*0290*/  NOP ;  /* 0x0000000000007918 */ /* 0x000fc00000000000 */
        /* <DEDUP_REMOVED lines=14> */
.L_x_21:


//--------------------- .text._Z14forward_kernelPKdS0_S0_Pdii --------------------------
	.section	.text._Z14forward_kernelPKdS0_S0_Pdii,"ax",@progbits
	.align	128
        .global         _Z14forward_kernelPKdS0_S0_Pdii
        .type           _Z14forward_kernelPKdS0_S0_Pdii,@function
        .size           _Z14forward_kernelPKdS0_S0_Pdii,(.L_x_20 - _Z14forward_kernelPKdS0_S0_Pdii)
        .other          _Z14forward_kernelPKdS0_S0_Pdii,@"STO_CUDA_ENTRY STV_DEFAULT"
_Z14forward_kernelPKdS0_S0_Pdii:
.text._Z14forward_kernelPKdS0_S0_Pdii:
[----:B------:R-:W-:Y:S01]  /*0000*/  LDC R1, c[0x0][0x37c] ;  /* 0x0000df00ff017b82 */ /* 0x000fe20000000800 */
[----:B------:R-:W0:Y:S01]  /*0010*/  S2R R0, SR_CTAID.X ;  /* 0x0000000000007919 */ /* 0x000e220000002500 */
[----:B------:R-:W0:Y:S02]  /*0020*/  LDCU UR4, c[0x0][0x3a4] ;  /* 0x00007480ff0477ac */ /* 0x000e240008000800 */
[----:B0-----:R-:W-:-:S13]  /*0030*/  ISETP.GE.AND P0, PT, R0, UR4, PT ;  /* 0x0000000400007c0c */ /* 0x001fda000bf06270 */
[----:B------:R-:W-:Y:S05]  /*0040*/  @P0 EXIT ;  /* 0x000000000000094d */ /* 0x000fea0003800000 */
[----:B------:R-:W0:Y:S01]  /*0050*/  S2UR UR5, SR_CgaCtaId ;  /* 0x00000000000579c3 */ /* 0x000e220000008800 */
[----:B------:R-:W1:Y:S01]  /*0060*/  S2R R12, SR_TID.X ;  /* 0x00000000000c7919 */ /* 0x000e620000002100 */
[----:B------:R-:W-:Y:S01]  /*0070*/  UMOV UR4, 0x400 ;  /* 0x0000040000047882 */ /* 0x000fe20000000000 */
[----:B------:R-:W2:Y:S01]  /*0080*/  LDCU.64 UR10, c[0x0][0x358] ;  /* 0x00006b00ff0a77ac */ /* 0x000ea20008000a00 */
[----:B------:R-:W-:Y:S01]  /*0090*/  BSSY.RECONVERGENT B0, `(.L_x_4) ;  /* 0x0000018000007945 */ /* 0x000fe20003800200 */
[----:B0-----:R-:W-:Y:S01]  /*00a0*/  ULEA UR5, UR5, UR4, 0x18 ;  /* 0x0000000405057291 */ /* 0x001fe2000f8ec0ff */
[----:B------:R-:W0:Y:S05]  /*00b0*/  LDCU UR4, c[0x0][0x3a0] ;  /* 0x00007400ff0477ac */ /* 0x000e2a0008000800 */
[----:B-1----:R-:W-:-:S05]  /*00c0*/  LEA R13, R12, UR5, 0x3 ;  /* 0x000000050c0d7c11 */ /* 0x002fca000f8e18ff */
[----:B------:R1:W-:Y:S01]  /*00d0*/  STS.64 [R13], RZ ;  /* 0x000000ff0d007388 */ /* 0x0003e20000000a00 */
[----:B0-----:R-:W-:-:S13]  /*00e0*/  ISETP.GE.AND P0, PT, R12, UR4, PT ;  /* 0x000000040c007c0c */ /* 0x001fda000bf06270 */
[----:B-12---:R-:W-:Y:S05]  /*00f0*/  @P0 BRA `(.L_x_5) ;  /* 0x0000000000440947 */ /* 0x006fea0003800000 */
[----:B------:R-:W0:Y:S01]  /*0100*/  LDC R14, c[0x0][0x360] ;  /* 0x0000d800ff0e7b82 */ /* 0x000e220000000800 */
[----:B------:R-:W-:Y:S01]  /*0110*/  BSSY.RECONVERGENT B1, `(.L_x_6) ;  /* 0x000000e000017945 */ /* 0x000fe20003800200 */
[----:B------:R-:W-:Y:S01]  /*0120*/  IMAD.MOV.U32 R15, RZ, RZ, R12 ;  /* 0x000000ffff0f7224 */ /* 0x000fe200078e000c */
[----:B------:R-:W-:-:S05]  /*0130*/  CS2R R2, SRZ ;  /* 0x0000000000027805 */ /* 0x000fca000001ff00 */
[----:B------:R-:W1:Y:S08]  /*0140*/  LDC.64 R8, c[0x0][0x380] ;  /* 0x0000e000ff087b82 */ /* 0x000e700000000a00 */
[----:B------:R-:W2:Y:S02]  /*0150*/  LDC.64 R10, c[0x0][0x390] ;  /* 0x0000e400ff0a7b82 */ /* 0x000ea40000000a00 */
.L_x_7:
[----:B------:R-:W-:Y:S02]  /*0160*/  IMAD R5, R0, UR4, R15 ;  /* 0x0000000400057c24 */ /* 0x000fe4000f8e020f */
[----:B--2---:R-:W-:-:S04]  /*0170*/  IMAD.WIDE R6, R15, 0x8, R10 ;  /* 0x000000080f067825 */ /* 0x004fc800078e020a */
[----:B-1----:R-:W-:Y:S02]  /*0180*/  IMAD.WIDE R4, R5, 0x8, R8 ;  /* 0x0000000805047825 */ /* 0x002fe400078e0208 */
[----:B------:R-:W2:Y:S04]  /*0190*/  LDG.E.64.CONSTANT R6, desc[UR10][R6.64] ;  /* 0x0000000a06067981 */ /* 0x000ea8000c1e9b00 */
[----:B------:R-:W2:Y:S01]  /*01a0*/  LDG.E.64.CONSTANT R4, desc[UR10][R4.64] ;  /* 0x0000000a04047981 */ /* 0x000ea2000c1e9b00 */
[----:B0-----:R-:W-:-:S05]  /*01b0*/  IMAD.IADD R15, R14, 0x1, R15 ;  /* 0x000000010e0f7824 */ /* 0x001fca00078e020f */
[----:B------:R-:W-:Y:S01]  /*01c0*/  ISETP.GE.AND P0, PT, R15, UR4, PT ;  /* 0x000000040f007c0c */ /* 0x000fe2000bf06270 */
[----:B--2---:R-:W-:-:S12]  /*01d0*/  DFMA R2, R4, R6, R2 ;  /* 0x000000060402722b */ /* 0x004fd80000000002 */
[----:B------:R-:W-:Y:S05]  /*01e0*/  @!P0 BRA `(.L_x_7) ;  /* 0xfffffffc00dc8947 */ /* 0x000fea000383ffff */
[----:B------:R-:W-:Y:S05]  /*01f0*/  BSYNC.RECONVERGENT B1 ;  /* 0x0000000000017941 */ /* 0x000fea0003800200 */
.L_x_6:
[----:B------:R0:W-:Y:S02]  /*0200*/  STS.64 [R13], R2 ;  /* 0x000000020d007388 */ /* 0x0001e40000000a00 */
.L_x_5:
[----:B------:R-:W-:Y:S05]  /*0210*/  BSYNC.RECONVERGENT B0 ;  /* 0x0000000000007941 */ /* 0x000fea0003800200 */
.L_x_4:
[----:B------:R-:W-:Y:S01]  /*0220*/  BAR.SYNC.DEFER_BLOCKING 0x0 ;  /* 0x0000000000007b1d */ /* 0x000fe20000010000 */
[----:B------:R-:W-:-:S13]  /*0230*/  ISETP.NE.AND P0, PT, R12, RZ, PT ;  /* 0x000000ff0c00720c */ /* 0x000fda0003f05270 */
[----:B------:R-:W-:Y:S05]  /*0240*/  @P0 EXIT ;  /* 0x000000000000094d */ /* 0x000fea0003800000 */
[----:B0-----:R-:W0:Y:S02]  /*0250*/  LDC.64 R2, c[0x0][0x388] ;  /* 0x0000e200ff027b82 */ /* 0x001e240000000a00 */
[----:B0-----:R-:W-:-:S06]  /*0260*/  IMAD.WIDE.U32 R2, R0, 0x8, R2 ;  /* 0x0000000800027825 */ /* 0x001fcc00078e0002 */
[----:B------:R-:W5:Y:S01]  /*0270*/  LDG.E.64.CONSTANT R2, desc[UR10][R2.64] ;  /* 0x0000000a02027981 */ /* 0x000f62000c1e9b00 */
[----:B------:R-:W0:Y:S01]  /*0280*/  LDCU UR7, c[0x0][0x360] ;  /* 0x00006c00ff0777ac */ /* 0x000e220008000800 */
[----:B------:R-:W-:Y:S01]  /*0290*/  UMOV UR4, URZ ;  /* 0x000000ff00047c82 */ /* 0x000fe20008000000 */
[----:B0-----:R-:W-:Y:S02]  /*02a0*/  UISETP.GE.U32.AND UP0, UPT, UR7, 0x10, UPT ;  /* 0x000000100700788c */ /* 0x001fe4000bf06070 */
[----:B------:R-:W-:-:S07]  /*02b0*/  ULOP3.LUT UR8, UR7, 0xf, URZ, 0xc0, !UPT ;  /* 0x0000000f07087892 */ /* 0x000fce000f8ec0ff */
[----:B------:R-:W-:Y:S05]  /*02c0*/  BRA.U !UP0, `(.L_x_8) ;  /* 0x0000000108807547 */ /* 0x000fea000b800000 */
[----:B------:R-:W-:Y:S02]  /*02d0*/  ULOP3.LUT UR6, UR7, 0xfffffff0, URZ, 0xc0, !UPT ;  /* 0xfffffff007067892 */ /* 0x000fe4000f8ec0ff */
[----:B------:R-:W-:Y:S02]  /*02e0*/  ULOP3.LUT UR4, UR7, 0x7f0, URZ, 0xc0, !UPT ;  /* 0x000007f007047892 */ /* 0x000fe4000f8ec0ff */
[----:B------:R-:W-:Y:S02]  /*02f0*/  UIADD3 UR9, UPT, UPT, UR5, 0x40, URZ ;  /* 0x0000004005097890 */ /* 0x000fe4000fffe0ff */
[----:B------:R-:W-:-:S12]  /*0300*/  UIADD3 UR6, UPT, UPT, -UR6, URZ, URZ ;  /* 0x000000ff06067290 */ /* 0x000fd8000fffe1ff */
.L_x_9:
[----:B------:R-:W0:Y:S01]  /*0310*/  LDS.128 R12, [UR9+-0x40] ;  /* 0xffffc009ff0c7984 */ /* 0x000e220008000c00 */
[----:B------:R-:W-:-:S03]  /*0320*/  UIADD3 UR6, UPT, UPT, UR6, 0x10, URZ ;  /* 0x0000001006067890 */ /* 0x000fc6000fffe0ff */
[----:B------:R-:W1:Y:S01]  /*0330*/  LDS.128 R8, [UR9+-0x30] ;  /* 0xffffd009ff087984 */ /* 0x000e620008000c00 */
[----:B------:R-:W-:-:S03]  /*0340*/  UISETP.NE.AND UP0, UPT, UR6, URZ, UPT ;  /* 0x000000ff0600728c */ /* 0x000fc6000bf05270 */
[----:B------:R-:W2:Y:S01]  /*0350*/  LDS.128 R4, [UR9+-0x20] ;  /* 0xffffe009ff047984 */ /* 0x000ea20008000c00 */
[----:B0----5:R-:W-:-:S08]  /*0360*/  DADD R12, R12, R2 ;  /* 0x000000000c0c7229 */ /* 0x021fd00000000002 */
[----:B------:R-:W-:Y:S02]  /*0370*/  DADD R2, R12, R14 ;  /* 0x000000000c027229 */ /* 0x000fe4000000000e */
[----:B------:R-:W0:Y:S06]  /*0380*/  LDS.128 R12, [UR9+-0x10] ;  /* 0xfffff009ff0c7984 */ /* 0x000e2c0008000c00 */
[----:B-1----:R-:W-:-:S08]  /*0390*/  DADD R2, R2, R8 ;  /* 0x0000000002027229 */ /* 0x002fd00000000008 */
[----:B------:R-:W-:Y:S01]  /*03a0*/  DADD R2, R2, R10 ;  /* 0x0000000002027229 */ /* 0x000fe2000000000a */
[----:B------:R-:W1:Y:S07]  /*03b0*/  LDS.128 R8, [UR9] ;  /* 0x00000009ff087984 */ /* 0x000e6e0008000c00 */
[----:B--2---:R-:W-:-:S08]  /*03c0*/  DADD R2, R2, R4 ;  /* 0x0000000002027229 */ /* 0x004fd00000000004 */
[----:B------:R-:W-:Y:S01]  /*03d0*/  DADD R2, R2, R6 ;  /* 0x0000000002027229 */ /* 0x000fe20000000006 */
[----:B------:R-:W2:Y:S07]  /*03e0*/  LDS.128 R4, [UR9+0x10] ;  /* 0x00001009ff047984 */ /* 0x000eae0008000c00 */
[----:B0-----:R-:W-:-:S08]  /*03f0*/  DADD R2, R2, R12 ;  /* 0x0000000002027229 */ /* 0x001fd0000000000c */
[----:B------:R-:W-:Y:S01]  /*0400*/  DADD R2, R2, R14 ;  /* 0x0000000002027229 */ /* 0x000fe2000000000e */
[----:B------:R-:W0:Y:S07]  /*0410*/  LDS.128 R12, [UR9+0x20] ;  /* 0x00002009ff0c7984 */ /* 0x000e2e0008000c00 */
[----:B-1----:R-:W-:-:S08]  /*0420*/  DADD R2, R2, R8 ;  /* 0x0000000002027229 */ /* 0x002fd00000000008 */
[----:B------:R-:W-:Y:S01]  /*0430*/  DADD R2, R2, R10 ;  /* 0x0000000002027229 */ /* 0x000fe2000000000a */
[----:B------:R-:W1:Y:S01]  /*0440*/  LDS.128 R8, [UR9+0x30] ;  /* 0x00003009ff087984 */ /* 0x000e620008000c00 */
[----:B------:R-:W-:-:S06]  /*0450*/  UIADD3 UR9, UPT, UPT, UR9, 0x80, URZ ;  /* 0x0000008009097890 */ /* 0x000fcc000fffe0ff */
[----:B--2---:R-:W-:-:S08]  /*0460*/  DADD R2, R2, R4 ;  /* 0x0000000002027229 */ /* 0x004fd00000000004 */
[----:B------:R-:W-:-:S08]  /*0470*/  DADD R2, R2, R6 ;  /* 0x0000000002027229 */ /* 0x000fd00000000006 */
[----:B0-----:R-:W-:-:S08]  /*0480*/  DADD R2, R2, R12 ;  /* 0x0000000002027229 */ /* 0x001fd0000000000c */
[----:B------:R-:W-:-:S08]  /*0490*/  DADD R2, R2, R14 ;  /* 0x0000000002027229 */ /* 0x000fd0000000000e */
[----:B-1----:R-:W-:-:S08]  /*04a0*/  DADD R2, R2, R8 ;  /* 0x0000000002027229 */ /* 0x002fd00000000008 */
[----:B------:R-:W-:Y:S01]  /*04b0*/  DADD R2, R2, R10 ;  /* 0x0000000002027229 */ /* 0x000fe2000000000a */
[----:B------:R-:W-:Y:S10]  /*04c0*/  BRA.U UP0, `(.L_x_9) ;  /* 0xfffffffd00907547 */ /* 0x000ff4000b83ffff */
.L_x_8:
[----:B------:R-:W-:-:S09]  /*04d0*/  UISETP.NE.AND UP0, UPT, UR8, URZ, UPT ;  /* 0x000000ff0800728c */ /* 0x000fd2000bf05270 */
[----:B------:R-:W-:Y:S05]  /*04e0*/  BRA.U !UP0, `(.L_x_10) ;  /* 0x0000000108a07547 */ /* 0x000fea000b800000 */
[----:B------:R-:W-:Y:S02]  /*04f0*/  UISETP.GE.U32.AND UP0, UPT, UR8, 0x8, UPT ;  /* 0x000000080800788c */ /* 0x000fe4000bf06070 */
[----:B------:R-:W-:-:S04]  /*0500*/  ULOP3.LUT UR9, UR7, 0x7, URZ, 0xc0, !UPT ;  /* 0x0000000707097892 */ /* 0x000fc8000f8ec0ff */
[----:B------:R-:W-:-:S03]  /*0510*/  UISETP.NE.AND UP1, UPT, UR9, URZ, UPT ;  /* 0x000000ff0900728c */ /* 0x000fc6000bf25270 */
[----:B------:R-:W-:Y:S08]  /*0520*/  BRA.U !UP0, `(.L_x_11) ;  /* 0x0000000108387547 */ /* 0x000ff0000b800000 */
[----:B------:R-:W-:Y:S02]  /*0530*/  ULEA UR6, UR4, UR5, 0x3 ;  /* 0x0000000504067291 */ /* 0x000fe4000f8e18ff */
[----:B------:R-:W-:-:S07]  /*0540*/  UIADD3 UR4, UPT, UPT, UR4, 0x8, URZ ;  /* 0x0000000804047890 */ /* 0x000fce000fffe0ff */
[----:B------:R-:W0:Y:S04]  /*0550*/  LDS.128 R12, [UR6] ;  /* 0x00000006ff0c7984 */ /* 0x000e280008000c00 */
[----:B------:R-:W1:Y:S04]  /*0560*/  LDS.128 R4, [UR6+0x10] ;  /* 0x00001006ff047984 */ /* 0x000e680008000c00 */
[----:B------:R-:W2:Y:S01]  /*0570*/  LDS.128 R8, [UR6+0x20] ;  /* 0x00002006ff087984 */ /* 0x000ea20008000c00 */
[----:B0----5:R-:W-:-:S08]  /*0580*/  DADD R12, R2, R12 ;  /* 0x00000000020c7229 */ /* 0x021fd0000000000c */
[----:B------:R-:W-:Y:S02]  /*0590*/  DADD R2, R12, R14 ;  /* 0x000000000c027229 */ /* 0x000fe4000000000e */
[----:B------:R-:W0:Y:S06]  /*05a0*/  LDS.128 R12, [UR6+0x30] ;  /* 0x00003006ff0c7984 */ /* 0x000e2c0008000c00 */
[----:B-1----:R-:W-:-:S08]  /*05b0*/  DADD R2, R2, R4 ;  /* 0x0000000002027229 */ /* 0x002fd00000000004 */
[----:B------:R-:W-:-:S08]  /*05c0*/  DADD R2, R2, R6 ;  /* 0x0000000002027229 */ /* 0x000fd00000000006 */
[----:B--2---:R-:W-:-:S08]  /*05d0*/  DADD R2, R2, R8 ;  /* 0x0000000002027229 */ /* 0x004fd00000000008 */
[----:B------:R-:W-:-:S08]  /*05e0*/  DADD R2, R2, R10 ;  /* 0x0000000002027229 */ /* 0x000fd0000000000a */
[----:B0-----:R-:W-:-:S08]  /*05f0*/  DADD R2, R2, R12 ;  /* 0x0000000002027229 */ /* 0x001fd0000000000c */
[----:B------:R-:W-:-:S11]  /*0600*/  DADD R2, R2, R14 ;  /* 0x0000000002027229 */ /* 0x000fd6000000000e */
.L_x_11:
        /* <DEDUP_REMOVED lines=8> */
[----:B------:R-:W1:Y:S01]  /*0690*/  LDS.128 R4, [UR7+0x10] ;  /* 0x00001007ff047984 */ /* 0x000e620008000c00 */
[----:B0----5:R-:W-:-:S08]  /*06a0*/  DADD R8, R2, R8 ;  /* 0x0000000002087229 */ /* 0x021fd00000000008 */
[----:B------:R-:W-:-:S08]  /*06b0*/  DADD R8, R8, R10 ;  /* 0x0000000008087229 */ /* 0x000fd0000000000a */
[----:B-1----:R-:W-:-:S08]  /*06c0*/  DADD R4, R8, R4 ;  /* 0x0000000008047229 */ /* 0x002fd00000000004 */
[----:B------:R-:W-:-:S11]  /*06d0*/  DADD R2, R4, R6 ;  /* 0x0000000004027229 */ /* 0x000fd60000000006 */
.L_x_12:
[----:B------:R-:W-:Y:S05]  /*06e0*/  BRA.U !UP1, `(.L_x_10) ;  /* 0x0000000109207547 */ /* 0x000fea000b800000 */
[----:B------:R-:W-:Y:S02]  /*06f0*/  ULEA UR4, UR4, UR5, 0x3 ;  /* 0x0000000504047291 */ /* 0x000fe4000f8e18ff */
[----:B------:R-:W-:-:S12]  /*0700*/  UIADD3 UR6, UPT, UPT, -UR6, URZ, URZ ;  /* 0x000000ff06067290 */ /* 0x000fd8000fffe1ff */
.L_x_13:
[----:B------:R-:W0:Y:S01]  /*0710*/  LDS.64 R4, [UR4] ;  /* 0x00000004ff047984 */ /* 0x000e220008000a00 */
[----:B------:R-:W-:Y:S02]  /*0720*/  UIADD3 UR6, UPT, UPT, UR6, 0x1, URZ ;  /* 0x0000000106067890 */ /* 0x000fe4000fffe0ff */
[----:B------:R-:W-:Y:S02]  /*0730*/  UIADD3 UR4, UPT, UPT, UR4, 0x8, URZ ;  /* 0x0000000804047890 */ /* 0x000fe4000fffe0ff */
[----:B------:R-:W-:Y:S01]  /*0740*/  UISETP.NE.AND UP0, UPT, UR6, URZ, UPT ;  /* 0x000000ff0600728c */ /* 0x000fe2000bf05270 */
[----:B0----5:R-:W-:-:S08]  /*0750*/  DADD R2, R4, R2 ;  /* 0x0000000004027229 */ /* 0x021fd00000000002 */
[----:B------:R-:W-:Y:S05]  /*0760*/  BRA.U UP0, `(.L_x_13) ;  /* 0xfffffffd00e87547 */ /* 0x000fea000b83ffff */
.L_x_10:
[----:B------:R-:W-:Y:S01]  /*0770*/  IMAD.MOV.U32 R4, RZ, RZ, 0x652b82fe ;  /* 0x652b82feff047424 */ /* 0x000fe200078e00ff */
[----:B------:R-:W-:Y:S01]  /*0780*/  UMOV UR4, 0xfefa39ef ;  /* 0xfefa39ef00047882 */ /* 0x000fe20000000000 */
[----:B------:R-:W-:Y:S01]  /*0790*/  IMAD.MOV.U32 R5, RZ, RZ, 0x3ff71547 ;  /* 0x3ff71547ff057424 */ /* 0x000fe200078e00ff */
[----:B------:R-:W-:Y:S01]  /*07a0*/  UMOV UR5, 0x3fe62e42 ;  /* 0x3fe62e4200057882 */ /* 0x000fe20000000000 */
[----:B-----5:R-:W-:-:S04]  /*07b0*/  DADD R10, -RZ, -R2 ;  /* 0x00000000ff0a7229 */ /* 0x020fc80000000902 */
[----:B------:R-:W-:-:S06]  /*07c0*/  DFMA R4, R2, -R4, 6.75539944105574400000e+15 ;  /* 0x433800000204742b */ /* 0x000fcc0000000804 */
[----:B------:R-:W-:Y:S02]  /*07d0*/  FSETP.GEU.AND P0, PT, |R11|, 4.1917929649353027344, PT ;  /* 0x4086232b0b00780b */ /* 0x000fe40003f0e200 */
[----:B------:R-:W-:-:S08]  /*07e0*/  DADD R6, R4, -6.75539944105574400000e+15 ;  /* 0xc338000004067429 */ /* 0x000fd00000000000 */
[----:B------:R-:W-:Y:S01]  /*07f0*/  DFMA R8, R6, -UR4, -R2 ;  /* 0x8000000406087c2b */ /* 0x000fe20008000802 */
[----:B------:R-:W-:Y:S01]  /*0800*/  UMOV UR4, 0x3b39803f ;  /* 0x3b39803f00047882 */ /* 0x000fe20000000000 */
[----:B------:R-:W-:-:S06]  /*0810*/  UMOV UR5, 0x3c7abc9e ;  /* 0x3c7abc9e00057882 */ /* 0x000fcc0000000000 */
[----:B------:R-:W-:Y:S01]  /*0820*/  DFMA R6, R6, -UR4, R8 ;  /* 0x8000000406067c2b */ /* 0x000fe20008000008 */
[----:B------:R-:W-:Y:S01]  /*0830*/  UMOV UR4, 0x69ce2bdf ;  /* 0x69ce2bdf00047882 */ /* 0x000fe20000000000 */
[----:B------:R-:W-:Y:S01]  /*0840*/  MOV R8, 0xfca213ea ;  /* 0xfca213ea00087802 */ /* 0x000fe20000000f00 */
[----:B------:R-:W-:Y:S01]  /*0850*/  IMAD.MOV.U32 R9, RZ, RZ, 0x3e928af3 ;  /* 0x3e928af3ff097424 */ /* 0x000fe200078e00ff */
[----:B------:R-:W-:-:S05]  /*0860*/  UMOV UR5, 0x3e5ade15 ;  /* 0x3e5ade1500057882 */ /* 0x000fca0000000000 */
[----:B------:R-:W-:Y:S01]  /*0870*/  DFMA R8, R6, UR4, R8 ;  /* 0x0000000406087c2b */ /* 0x000fe20008000008 */
[----:B------:R-:W-:Y:S01]  /*0880*/  UMOV UR4, 0x62401315 ;  /* 0x6240131500047882 */ /* 0x000fe20000000000 */
[----:B------:R-:W-:-:S06]  /*0890*/  UMOV UR5, 0x3ec71dee ;  /* 0x3ec71dee00057882 */ /* 0x000fcc0000000000 */
[----:B------:R-:W-:Y:S01]  /*08a0*/  DFMA R8, R6, R8, UR4 ;  /* 0x0000000406087e2b */ /* 0x000fe20008000008 */
        /* <DEDUP_REMOVED lines=20> */
[----:B------:R-:W-:-:S08]  /*09f0*/  DFMA R8, R6, R8, UR4 ;  /* 0x0000000406087e2b */ /* 0x000fd00008000008 */
[----:B------:R-:W-:-:S08]  /*0a00*/  DFMA R8, R6, R8, 1 ;  /* 0x3ff000000608742b */ /* 0x000fd00000000008 */
[----:B------:R-:W-:-:S10]  /*0a10*/  DFMA R8, R6, R8, 1 ;  /* 0x3ff000000608742b */ /* 0x000fd40000000008 */
[----:B------:R-:W-:Y:S02]  /*0a20*/  IMAD R7, R4, 0x100000, R9 ;  /* 0x0010000004077824 */ /* 0x000fe400078e0209 */
[----:B------:R-:W-:Y:S01]  /*0a30*/  IMAD.MOV.U32 R6, RZ, RZ, R8 ;  /* 0x000000ffff067224 */ /* 0x000fe200078e0008 */
[----:B------:R-:W-:Y:S06]  /*0a40*/  @!P0 BRA `(.L_x_14) ;  /* 0x0000000000388947 */ /* 0x000fec0003800000 */
[----:B------:R-:W-:Y:S01]  /*0a50*/  FSETP.GEU.AND P1, PT, |R11|, 4.2275390625, PT ;  /* 0x408748000b00780b */ /* 0x000fe20003f2e200 */
[C---:B------:R-:W-:Y:S02]  /*0a60*/  DADD R6, -R2.reuse, +INF ;  /* 0x7ff0000002067429 */ /* 0x040fe40000000100 */
[----:B------:R-:W-:-:S08]  /*0a70*/  DSETP.GT.AND P0, PT, R2, RZ, PT ;  /* 0x000000ff0200722a */ /* 0x000fd00003f04000 */
[----:B------:R-:W-:Y:S02]  /*0a80*/  FSEL R6, R6, RZ, !P0 ;  /* 0x000000ff06067208 */ /* 0x000fe40004000000 */
[----:B------:R-:W-:Y:S01]  /*0a90*/  FSEL R7, R7, RZ, !P0 ;  /* 0x000000ff07077208 */ /* 0x000fe20004000000 */
[----:B------:R-:W-:Y:S06]  /*0aa0*/  @P1 BRA `(.L_x_14) ;  /* 0x0000000000201947 */ /* 0x000fec0003800000 */
[----:B------:R-:W-:Y:S01]  /*0ab0*/  LEA.HI R2, R4, R4, RZ, 0x1 ;  /* 0x0000000404027211 */ /* 0x000fe200078f08ff */
[----:B------:R-:W-:-:S03]  /*0ac0*/  IMAD.MOV.U32 R6, RZ, RZ, R8 ;  /* 0x000000ffff067224 */ /* 0x000fc600078e0008 */
[----:B------:R-:W-:-:S04]  /*0ad0*/  SHF.R.S32.HI R7, RZ, 0x1, R2 ;  /* 0x00000001ff077819 */ /* 0x000fc80000011402 */
[----:B------:R-:W-:Y:S01]  /*0ae0*/  IADD3 R2, PT, PT, R4, -R7, RZ ;  /* 0x8000000704027210 */ /* 0x000fe20007ffe0ff */
[----:B------:R-:W-:-:S03]  /*0af0*/  IMAD R7, R7, 0x100000, R9 ;  /* 0x0010000007077824 */ /* 0x000fc600078e0209 */
[----:B------:R-:W-:Y:S01]  /*0b00*/  LEA R3, R2, 0x3ff00000, 0x14 ;  /* 0x3ff0000002037811 */ /* 0x000fe200078ea0ff */
[----:B------:R-:W-:-:S06]  /*0b10*/  IMAD.MOV.U32 R2, RZ, RZ, RZ ;  /* 0x000000ffff027224 */ /* 0x000fcc00078e00ff */
[----:B------:R-:W-:-:S11]  /*0b20*/  DMUL R6, R6, R2 ;  /* 0x0000000206067228 */ /* 0x000fd60000000000 */
.L_x_14:
[----:B------:R-:W-:-:S06]  /*0b30*/  DADD R8, R6, 1 ;  /* 0x3ff0000006087429 */ /* 0x000fcc0000000000 */
[----:B------:R-:W0:Y:S04]  /*0b40*/  MUFU.RCP64H R3, R9 ;  /* 0x0000000900037308 */ /* 0x000e280000001800 */
[----:B------:R-:W-:-:S04]  /*0b50*/  IADD3 R2, PT, PT, R9, 0x300402, RZ ;  /* 0x0030040209027810 */ /* 0x000fc80007ffe0ff */
[----:B------:R-:W-:Y:S02]  /*0b60*/  FSETP.GEU.AND P0, PT, |R2|, 5.8789094863358348022e-39, PT ;  /* 0x004004020200780b */ /* 0x000fe40003f0e200 */
[----:B0-----:R-:W-:-:S08]  /*0b70*/  DFMA R4, -R8, R2, 1 ;  /* 0x3ff000000804742b */ /* 0x001fd00000000102 */
[----:B------:R-:W-:-:S08]  /*0b80*/  DFMA R4, R4, R4, R4 ;  /* 0x000000040404722b */ /* 0x000fd00000000004 */
[----:B------:R-:W-:-:S08]  /*0b90*/  DFMA R4, R2, R4, R2 ;  /* 0x000000040204722b */ /* 0x000fd00000000002 */
[----:B------:R-:W-:-:S08]  /*0ba0*/  DFMA R6, -R8, R4, 1 ;  /* 0x3ff000000806742b */ /* 0x000fd00000000104 */
[----:B------:R-:W-:Y:S01]  /*0bb0*/  DFMA R4, R4, R6, R4 ;  /* 0x000000060404722b */ /* 0x000fe20000000004 */
[----:B------:R-:W-:Y:S10]  /*0bc0*/  @P0 BRA `(.L_x_15) ;  /* 0x0000000000100947 */ /* 0x000ff40003800000 */
[----:B------:R-:W-:-:S05]  /*0bd0*/  LOP3.LUT R2, R9, 0x7fffffff, RZ, 0xc0, !PT ;  /* 0x7fffffff09027812 */ /* 0x000fca00078ec0ff */
[----:B------:R-:W-:Y:S01]  /*0be0*/  VIADD R3, R2, 0xfff00000 ;  /* 0xfff0000002037836 */ /* 0x000fe20000000000 */
[----:B------:R-:W-:-:S07]  /*0bf0*/  MOV R2, 0xc10 ;  /* 0x00000c1000027802 */ /* 0x000fce0000000f00 */
[----:B------:R-:W-:Y:S05]  /*0c00*/  CALL.REL.NOINC `($__internal_0_$__cuda_sm20_dblrcp_rn_slowpath_v3) ;  /* 0x0000000000107944 */ /* 0x000fea0003c00000 */
.L_x_15:
[----:B------:R-:W0:Y:S02]  /*0c10*/  LDC.64 R2, c[0x0][0x398] ;  /* 0x0000e600ff027b82 */ /* 0x000e240000000a00 */
[----:B0-----:R-:W-:-:S05]  /*0c20*/  IMAD.WIDE.U32 R2, R0, 0x8, R2 ;  /* 0x0000000800027825 */ /* 0x001fca00078e0002 */
[----:B------:R-:W-:Y:S01]  /*0c30*/  STG.E.64 desc[UR10][R2.64], R4 ;  /* 0x0000000402007986 */ /* 0x000fe2000c101b0a */
[----:B------:R-:W-:Y:S05]  /*0c40*/  EXIT ;  /* 0x000000000000794d */ /* 0x000fea0003800000 */
        .weak           $__internal_0_$__cuda_sm20_dblrcp_rn_slowpath_v3
        .type           $__internal_0_$__cuda_sm20_dblrcp_rn_slowpath_v3,@function
        .size           $__internal_0_$__cuda_sm20_dblrcp_rn_slowpath_v3,(.L_x_20 - $__internal_0_$__cuda_sm20_dblrcp_rn_slowpath_v3)
$__internal_0_$__cuda_sm20_dblrcp_rn_slowpath_v3:
[----:B------:R-:W-:Y:S02]  /*0c50*/  IMAD.MOV.U32 R4, RZ, RZ, R8 ;  /* 0x000000ffff047224 */ /* 0x000fe400078e0008 */
[----:B------:R-:W-:-:S06]  /*0c60*/  IMAD.MOV.U32 R5, RZ, RZ, R9 ;  /* 0x000000ffff057224 */ /* 0x000fcc00078e0009 */
[----:B------:R-:W-:-:S14]  /*0c70*/  DSETP.GTU.AND P0, PT, |R4|, +INF , PT ;  /* 0x7ff000000400742a */ /* 0x000fdc0003f0c200 */
[----:B------:R-:W-:Y:S05]  /*0c80*/  @P0 BRA `(.L_x_16) ;  /* 0x0000000000800947 */ /* 0x000fea0003800000 */
[----:B------:R-:W-:-:S04]  /*0c90*/  LOP3.LUT R8, R9, 0x7fffffff, RZ, 0xc0, !PT ;  /* 0x7fffffff09087812 */ /* 0x000fc800078ec0ff */
[----:B------:R-:W-:-:S04]  /*0ca0*/  IADD3 R6, PT, PT, R8, -0x1, RZ ;  /* 0xffffffff08067810 */ /* 0x000fc80007ffe0ff */
[----:B------:R-:W-:-:S13]  /*0cb0*/  ISETP.GE.U32.AND P0, PT, R6, 0x7fefffff, PT ;  /* 0x7fefffff0600780c */ /* 0x000fda0003f06070 */
[----:B------:R-:W-:Y:S01]  /*0cc0*/  @P0 LOP3.LUT R7, R5, 0x7ff00000, RZ, 0x3c, !PT ;  /* 0x7ff0000005070812 */ /* 0x000fe200078e3cff */
[----:B------:R-:W-:Y:S01]  /*0cd0*/  @P0 IMAD.MOV.U32 R6, RZ, RZ, RZ ;  /* 0x000000ffff060224 */ /* 0x000fe200078e00ff */
[----:B------:R-:W-:Y:S06]  /*0ce0*/  @P0 BRA `(.L_x_17) ;  /* 0x0000000000700947 */ /* 0x000fec0003800000 */
[----:B------:R-:W-:-:S13]  /*0cf0*/  ISETP.GE.U32.AND P0, PT, R8, 0x1000001, PT ;  /* 0x010000010800780c */ /* 0x000fda0003f06070 */
[----:B------:R-:W-:Y:S05]  /*0d00*/  @!P0 BRA `(.L_x_18) ;  /* 0x0000000000388947 */ /* 0x000fea0003800000 */
[----:B------:R-:W-:Y:S01]  /*0d10*/  VIADD R7, R5, 0xc0200000 ;  /* 0xc020000005077836 */ /* 0x000fe20000000000 */
[----:B------:R-:W-:Y:S01]  /*0d20*/  MOV R8, R3 ;  /* 0x0000000300087202 */ /* 0x000fe20000000f00 */
[----:B------:R-:W-:Y:S02]  /*0d30*/  IMAD.MOV.U32 R6, RZ, RZ, R4 ;  /* 0x000000ffff067224 */ /* 0x000fe400078e0004 */
[----:B------:R-:W0:Y:S04]  /*0d40*/  MUFU.RCP64H R9, R7 ;  /* 0x0000000700097308 */ /* 0x000e280000001800 */
[----:B0-----:R-:W-:-:S08]  /*0d50*/  DFMA R10, -R6, R8, 1 ;  /* 0x3ff00000060a742b */ /* 0x001fd00000000108 */
[----:B------:R-:W-:-:S08]  /*0d60*/  DFMA R10, R10, R10, R10 ;  /* 0x0000000a0a0a722b */ /* 0x000fd0000000000a */
[----:B------:R-:W-:-:S08]  /*0d70*/  DFMA R10, R8, R10, R8 ;  /* 0x0000000a080a722b */ /* 0x000fd00000000008 */
[----:B------:R-:W-:-:S08]  /*0d80*/  DFMA R8, -R6, R10, 1 ;  /* 0x3ff000000608742b */ /* 0x000fd0000000010a */
[----:B------:R-:W-:-:S08]  /*0d90*/  DFMA R8, R10, R8, R10 ;  /* 0x000000080a08722b */ /* 0x000fd0000000000a */
[----:B------:R-:W-:-:S08]  /*0da0*/  DMUL R8, R8, 2.2250738585072013831e-308 ;  /* 0x0010000008087828 */ /* 0x000fd00000000000 */
[----:B------:R-:W-:-:S08]  /*0db0*/  DFMA R4, -R4, R8, 1 ;  /* 0x3ff000000404742b */ /* 0x000fd00000000108 */
[----:B------:R-:W-:-:S08]  /*0dc0*/  DFMA R4, R4, R4, R4 ;  /* 0x000000040404722b */ /* 0x000fd00000000004 */
[----:B------:R-:W-:Y:S01]  /*0dd0*/  DFMA R6, R8, R4, R8 ;  /* 0x000000040806722b */ /* 0x000fe20000000008 */
[----:B------:R-:W-:Y:S10]  /*0de0*/  BRA `(.L_x_17) ;  /* 0x0000000000307947 */ /* 0x000ff40003800000 */
.L_x_18:
[----:B------:R-:W-:Y:S01]  /*0df0*/  DMUL R4, R4, 8.11296384146066816958e+31 ;  /* 0x4690000004047828 */ /* 0x000fe20000000000 */
[----:B------:R-:W-:-:S05]  /*0e00*/  IMAD.MOV.U32 R6, RZ, RZ, R3 ;  /* 0x000000ffff067224 */ /* 0x000fca00078e0003 */
[----:B------:R-:W0:Y:S02]  /*0e10*/  MUFU.RCP64H R7, R5 ;  /* 0x0000000500077308 */ /* 0x000e240000001800 */
[----:B0-----:R-:W-:-:S08]  /*0e20*/  DFMA R8, -R4, R6, 1 ;  /* 0x3ff000000408742b */ /* 0x001fd00000000106 */
[----:B------:R-:W-:-:S08]  /*0e30*/  DFMA R8, R8, R8, R8 ;  /* 0x000000080808722b */ /* 0x000fd00000000008 */
[----:B------:R-:W-:-:S08]  /*0e40*/  DFMA R8, R6, R8, R6 ;  /* 0x000000080608722b */ /* 0x000fd00000000006 */
[----:B------:R-:W-:-:S08]  /*0e50*/  DFMA R6, -R4, R8, 1 ;  /* 0x3ff000000406742b */ /* 0x000fd00000000108 */
[----:B------:R-:W-:-:S08]  /*0e60*/  DFMA R6, R8, R6, R8 ;  /* 0x000000060806722b */ /* 0x000fd00000000008 */
[----:B------:R-:W-:Y:S01]  /*0e70*/  DMUL R6, R6, 8.11296384146066816958e+31 ;  /* 0x4690000006067828 */ /* 0x000fe20000000000 */
[----:B------:R-:W-:Y:S10]  /*0e80*/  BRA `(.L_x_17) ;  /* 0x0000000000087947 */ /* 0x000ff40003800000 */
.L_x_16:
[----:B------:R-:W-:Y:S01]  /*0e90*/  LOP3.LUT R7, R5, 0x80000, RZ, 0xfc, !PT ;  /* 0x0008000005077812 */ /* 0x000fe200078efcff */
[----:B------:R-:W-:-:S07]  /*0ea0*/  IMAD.MOV.U32 R6, RZ, RZ, R4 ;  /* 0x000000ffff067224 */ /* 0x000fce00078e0004 */
.L_x_17:
[----:B------:R-:W-:Y:S01]  /*0eb0*/  IMAD.MOV.U32 R3, RZ, RZ, 0x0 ;  /* 0x00000000ff037424 */ /* 0x000fe200078e00ff */
[----:B------:R-:W-:Y:S01]  /*0ec0*/  MOV R5, R7 ;  /* 0x0000000700057202 */ /* 0x000fe20000000f00 */
[----:B------:R-:W-:Y:S02]  /*0ed0*/  IMAD.MOV.U32 R4, RZ, RZ, R6 ;  /* 0x000000ffff047224 */ /* 0x000fe400078e0006 */
[----:B------:R-:W-:Y:S05]  /*0ee0*/  RET.REL.NODEC R2 `(_Z14forward_kernelPKdS0_S0_Pdii) ;  /* 0xfffffff002447950 */ /* 0x000fea0003c3ffff */
.L_x_19:
        /* <DEDUP_REMOVED lines=9> */
.L_x_20:


//--------------------- .nv.global.init           --------------------------
	.section	.nv.global.init,"aw",@progbits
	.align	4
.nv.global.init:
	.type		mrg32k3aM1SubSeq,@object
	.size		mrg32k3aM1SubSeq,(mrg32k3aM2SubSeq - mrg32k3aM1SubSeq)
mrg32k3aM1SubSeq:
        /*0000*/ 	.byte	0x0b, 0xcc, 0xee, 0x04, 0x73, 0x29, 0x8b, 0x6f, 0xf6, 0x53, 0x03, 0xf6, 0x23, 0xf6, 0xea, 0xda
        /* <DEDUP_REMOVED lines=125> */
	.type		mrg32k3aM2SubSeq,@object
	.size		mrg32k3aM2SubSeq,(mrg32k3aM1 - mrg32k3aM2SubSeq)
mrg32k3aM2SubSeq:
        /* <DEDUP_REMOVED lines=126> */
	.type		mrg32k3aM1,@object
	.size		mrg32k3aM1,(mrg32k3aM1Seq - mrg32k3aM1)
mrg32k3aM1:
        /* <DEDUP_REMOVED lines=144> */
	.type		mrg32k3aM1Seq,@object
	.size		mrg32k3aM1Seq,(mrg32k3aM2 - mrg32k3aM1Seq)
mrg32k3aM1Seq:
        /* <DEDUP_REMOVED lines=144> */
	.type		mrg32k3aM2,@object
	.size		mrg32k3aM2,(mrg32k3aM2Seq - mrg32k3aM2)
mrg32k3aM2:
        /* <DEDUP_REMOVED lines=144> */
	.type		mrg32k3aM2Seq,@object
	.size		mrg32k3aM2Seq,(precalc_xorwow_matrix - mrg32k3aM2Seq)
mrg32k3aM2Seq:
        /* <DEDUP_REMOVED lines=144> */
	.type		precalc_xorwow_matrix,@object
	.size		precalc_xorwow_matrix,(precalc_xorwow_offset_matrix - precalc_xorwow_matrix)
precalc_xorwow_matrix:
        /* <DEDUP_REMOVED lines=6400> */
	.type		precalc_xorwow_offset_matrix,@object
	.size		precalc_xorwow_offset_matrix,(.L_1 - precalc_xorwow_offset_matrix)
precalc_xorwow_offset_matrix:
        /* <DEDUP_REMOVED lines=6400> */
.L_1:


//--------------------- .nv.shared.reserved.0     --------------------------
	.section	.nv.shared.reserved.0,"aw",@nobits
	.weak		__nv_reservedSMEM_offset_0_alias
	.size		__nv_reservedSMEM_offset_0_alias, 0, 64
	.other		__nv_reservedSMEM_offset_0_alias,@"STO_CUDA_RESERVED_SHARED STV_DEFAULT"
__nv_reservedSMEM_offset_0_alias:
	.zero		0
	.zero		64


//--------------------- .nv.shared._Z14forward_kernelPKdS0_S0_Pdii --------------------------
	.section	.nv.shared._Z14forward_kernelPKdS0_S0_Pdii,"aw",@nobits
	.sectionflags	@""
	.align	8
.nv.shared._Z14forward_kernelPKdS0_S0_Pdii:
	.zero		3072


//--------------------- .nv.constant0._Z15backward_kernelPdS_PKdS1_iid --------------------------
	.section	.nv.constant0._Z15backward_kernelPdS_PKdS1_iid,"a",@progbits
	.sectionflags	@""
	.align	4
.nv.constant0._Z15backward_kernelPdS_PKdS1_iid:
	.zero		944


//--------------------- .nv.constant0._Z14forward_kernelPKdS0_S0_Pdii --------------------------
	.section	.nv.constant0._Z14forward_kernelPKdS0_S0_Pdii,"a",@progbits
	.sectionflags	@""
	.align	4
.nv.constant0._Z14forward_kernelPKdS0_S0_Pdii:
	.zero		936


//--------------------- SYMBOLS --------------------------

	.type		.nv.reservedSmem.offset0,@object
	.size		.nv.reservedSmem.offset0,0x4
	.type		.nv.reservedSmem.cap,@object
	.size		.nv.reservedSmem.cap,0x4
